//
// Generated by NVIDIA NVVM Compiler
//
// Compiler Build ID: CL-36424714
// Cuda compilation tools, release 13.0, V13.0.88
// Based on NVVM 20.0.0
//

.version 9.0
.target sm_100
.address_size 64

	// .globl	_Z11kernel_testPPfS_
.extern .func  (.param .b32 func_retval0) vprintf
(
	.param .b64 vprintf_param_0,
	.param .b64 vprintf_param_1
)
;
.global .align 1 .b8 $str[19] = {32, 118, 97, 108, 117, 101, 32, 100, 49, 91, 48, 93, 32, 61, 32, 37, 102, 10};
.global .align 1 .b8 $str$1[19] = {32, 118, 97, 108, 117, 101, 32, 100, 49, 91, 49, 93, 32, 61, 32, 37, 102, 10};
.global .align 1 .b8 $str$2[19] = {32, 118, 97, 108, 117, 101, 32, 100, 50, 91, 48, 93, 32, 61, 32, 37, 102, 10};
.global .align 1 .b8 $str$3[19] = {32, 118, 97, 108, 117, 101, 32, 100, 50, 91, 49, 93, 32, 61, 32, 37, 102, 10};

.visible .entry _Z11kernel_testPPfS_(
	.param .u64 .ptr .align 1 _Z11kernel_testPPfS__param_0,
	.param .u64 .ptr .align 1 _Z11kernel_testPPfS__param_1
)
{
	.local .align 8 .b8 	__local_depot0[8];
	.reg .b64 	%SP;
	.reg .b64 	%SPL;
	.reg .b32 	%r<9>;
	.reg .b32 	%f<9>;
	.reg .b64 	%rd<23>;
	.reg .b64 	%fd<5>;

	mov.u64 	%SPL, __local_depot0;
	cvta.local.u64 	%SP, %SPL;
	ld.param.u64 	%rd1, [_Z11kernel_testPPfS__param_0];
	ld.param.u64 	%rd2, [_Z11kernel_testPPfS__param_1];
	cvta.to.global.u64 	%rd3, %rd2;
	cvta.to.global.u64 	%rd4, %rd1;
	add.u64 	%rd5, %SP, 0;
	add.u64 	%rd6, %SPL, 0;
	ld.global.u64 	%rd7, [%rd4];
	ld.f32 	%f1, [%rd7];
	cvt.f64.f32 	%fd1, %f1;
	st.local.f64 	[%rd6], %fd1;
	mov.u64 	%rd8, $str;
	cvta.global.u64 	%rd9, %rd8;
	{ // callseq 0, 0
	.param .b64 param0;
	st.param.b64 	[param0], %rd9;
	.param .b64 param1;
	st.param.b64 	[param1], %rd5;
	.param .b32 retval0;
	call.uni (retval0), 
	vprintf, 
	(
	param0, 
	param1
	);
	ld.param.b32 	%r1, [retval0];
	} // callseq 0
	ld.global.u64 	%rd10, [%rd4];
	ld.f32 	%f2, [%rd10+4];
	cvt.f64.f32 	%fd2, %f2;
	st.local.f64 	[%rd6], %fd2;
	mov.u64 	%rd11, $str$1;
	cvta.global.u64 	%rd12, %rd11;
	{ // callseq 1, 0
	.param .b64 param0;
	st.param.b64 	[param0], %rd12;
	.param .b64 param1;
	st.param.b64 	[param1], %rd5;
	.param .b32 retval0;
	call.uni (retval0), 
	vprintf, 
	(
	param0, 
	param1
	);
	ld.param.b32 	%r3, [retval0];
	} // callseq 1
	ld.global.u64 	%rd13, [%rd4+8];
	ld.f32 	%f3, [%rd13];
	cvt.f64.f32 	%fd3, %f3;
	st.local.f64 	[%rd6], %fd3;
	mov.u64 	%rd14, $str$2;
	cvta.global.u64 	%rd15, %rd14;
	{ // callseq 2, 0
	.param .b64 param0;
	st.param.b64 	[param0], %rd15;
	.param .b64 param1;
	st.param.b64 	[param1], %rd5;
	.param .b32 retval0;
	call.uni (retval0), 
	vprintf, 
	(
	param0, 
	param1
	);
	ld.param.b32 	%r5, [retval0];
	} // callseq 2
	ld.global.u64 	%rd16, [%rd4+8];
	ld.f32 	%f4, [%rd16+4];
	cvt.f64.f32 	%fd4, %f4;
	st.local.f64 	[%rd6], %fd4;
	mov.u64 	%rd17, $str$3;
	cvta.global.u64 	%rd18, %rd17;
	{ // callseq 3, 0
	.param .b64 param0;
	st.param.b64 	[param0], %rd18;
	.param .b64 param1;
	st.param.b64 	[param1], %rd5;
	.param .b32 retval0;
	call.uni (retval0), 
	vprintf, 
	(
	param0, 
	param1
	);
	ld.param.b32 	%r7, [retval0];
	} // callseq 3
	ld.global.u64 	%rd19, [%rd4];
	ld.f32 	%f5, [%rd19];
	st.global.f32 	[%rd3], %f5;
	ld.global.u64 	%rd20, [%rd4];
	ld.f32 	%f6, [%rd20+4];
	st.global.f32 	[%rd3+4], %f6;
	ld.global.u64 	%rd21, [%rd4+8];
	ld.f32 	%f7, [%rd21];
	st.global.f32 	[%rd3+8], %f7;
	ld.global.u64 	%rd22, [%rd4+8];
	ld.f32 	%f8, [%rd22+4];
	st.global.f32 	[%rd3+12], %f8;
	ret;

}


// ===== COMPILED SASS (sm_100) =====

	.target	sm_100

	.elftype	@"ET_EXEC"


//--------------------- .note.nv.tkinfo           --------------------------
	.section	.note.nv.tkinfo,"",@"SHT_NOTE"
	.sectionflags	@"SHF_NOTE_NV_TKINFO"
	.tkinfo
        /*0018*/ 	.word	0x00000002
        /*0030*/ 	.string	""
        /*0030*/ 	.string	"ptxas"
        /*0030*/ 	.string	"Cuda compilation tools, release 13.0, V13.0.88"
        /*0030*/ 	.string	"Build cuda_13.0.r13.0/compiler.36424714_0"
        /*0030*/ 	.string	"-arch sm_100 -m 64 "



//--------------------- .note.nv.cuinfo           --------------------------
	.section	.note.nv.cuinfo,"",@"SHT_NOTE"
	.sectionflags	@"SHF_NOTE_NV_CUINFO"
        /*0018*/ 	.short	0x0002
        /*001a*/ 	.short	0x0064
        /*001c*/ 	.short	0x0082
	.zero		2


//--------------------- .nv.info                  --------------------------
	.section	.nv.info,"",@"SHT_CUDA_INFO"
	.align	4


	//----- nvinfo : EIATTR_REGCOUNT
	.align		4
        /*0000*/ 	.byte	0x04, 0x2f
        /*0002*/ 	.short	(.L_5 - .L_4)
	.align		4
.L_4:
        /*0004*/ 	.word	index@(_Z11kernel_testPPfS_)
        /*0008*/ 	.word	0x00000018


	//----- nvinfo : EIATTR_FRAME_SIZE
	.align		4
.L_5:
        /*000c*/ 	.byte	0x04, 0x11
        /*000e*/ 	.short	(.L_7 - .L_6)
	.align		4
.L_6:
        /*0010*/ 	.word	index@(_Z11kernel_testPPfS_)
        /*0014*/ 	.word	0x00000008


	//----- nvinfo : EIATTR_MIN_STACK_SIZE
	.align		4
.L_7:
        /*0018*/ 	.byte	0x04, 0x12
        /*001a*/ 	.short	(.L_9 - .L_8)
	.align		4
.L_8:
        /*001c*/ 	.word	index@(_Z11kernel_testPPfS_)
        /*0020*/ 	.word	0x00000008
.L_9:


//--------------------- .nv.compat                --------------------------
	.section	.nv.compat,"",@"SHT_CUDA_COMPAT_INFO"
	.align	4
        /*0000*/ 	.byte	0x02, 0x09, 0x00, 0x00, 0x02, 0x02, 0x01, 0x00, 0x02, 0x05, 0x05, 0x00, 0x03, 0x07, 0x01, 0x01
        /*0010*/ 	.byte	0x02, 0x03, 0x00, 0x00, 0x02, 0x06, 0x01, 0x00, 0x04, 0x0b, 0x08, 0x00, 0x09, 0x00, 0x00, 0x00
        /*0020*/ 	.byte	0x00, 0x00, 0x00, 0x00


//--------------------- .nv.info._Z11kernel_testPPfS_ --------------------------
	.section	.nv.info._Z11kernel_testPPfS_,"",@"SHT_CUDA_INFO"
	.sectionflags	@""
	.align	4


	//----- nvinfo : EIATTR_CUDA_API_VERSION
	.align		4
        /*0000*/ 	.byte	0x04, 0x37
        /*0002*/ 	.short	(.L_11 - .L_10)
.L_10:
        /*0004*/ 	.word	0x00000082


	//----- nvinfo : EIATTR_KPARAM_INFO
	.align		4
.L_11:
        /*0008*/ 	.byte	0x04, 0x17
        /*000a*/ 	.short	(.L_13 - .L_12)
.L_12:
        /*000c*/ 	.word	0x00000000
        /*0010*/ 	.short	0x0001
        /*0012*/ 	.short	0x0008
        /*0014*/ 	.byte	0x00, 0xf5, 0x21, 0x00


	//----- nvinfo : EIATTR_KPARAM_INFO
	.align		4
.L_13:
        /*0018*/ 	.byte	0x04, 0x17
        /*001a*/ 	.short	(.L_15 - .L_14)
.L_14:
        /*001c*/ 	.word	0x00000000
        /*0020*/ 	.short	0x0000
        /*0022*/ 	.short	0x0000
        /*0024*/ 	.byte	0x00, 0xf5, 0x21, 0x00


	//----- nvinfo : EIATTR_SPARSE_MMA_MASK
	.align		4
.L_15:
        /*0028*/ 	.byte	0x03, 0x50
        /*002a*/ 	.short	0x0000


	//----- nvinfo : EIATTR_MAXREG_COUNT
	.align		4
        /*002c*/ 	.byte	0x03, 0x1b
        /*002e*/ 	.short	0x00ff


	//----- nvinfo : EIATTR_EXTERNS
	.align		4
        /*0030*/ 	.byte	0x04, 0x0f
        /*0032*/ 	.short	(.L_17 - .L_16)


	//   ....[0]....
	.align		4
.L_16:
        /*0034*/ 	.word	index@(vprintf)


	//----- nvinfo : EIATTR_MERCURY_ISA_VERSION
	.align		4
.L_17:
        /*0038*/ 	.byte	0x03, 0x5f
        /*003a*/ 	.short	0x0101


	//----- nvinfo : EIATTR_VRC_CTA_INIT_COUNT
	.align		4
        /*003c*/ 	.byte	0x02, 0x4a
	.zero		1
	.zero		1


	//----- nvinfo : EIATTR_SYSCALL_OFFSETS
	.align		4
        /*0040*/ 	.byte	0x04, 0x46
        /*0042*/ 	.short	(.L_19 - .L_18)


	//   ....[0]....
.L_18:
        /*0044*/ 	.word	0x00000140


	//   ....[1]....
        /*0048*/ 	.word	0x00000210


	//   ....[2]....
        /*004c*/ 	.word	0x000002e0


	//   ....[3]....
        /*0050*/ 	.word	0x000003b0


	//----- nvinfo : EIATTR_EXIT_INSTR_OFFSETS
	.align		4
.L_19:
        /*0054*/ 	.byte	0x04, 0x1c
        /*0056*/ 	.short	(.L_21 - .L_20)


	//   ....[0]....
.L_20:
        /*0058*/ 	.word	0x000004a0


	//----- nvinfo : EIATTR_CBANK_PARAM_SIZE
	.align		4
.L_21:
        /*005c*/ 	.byte	0x03, 0x19
        /*005e*/ 	.short	0x0010


	//----- nvinfo : EIATTR_PARAM_CBANK
	.align		4
        /*0060*/ 	.byte	0x04, 0x0a
        /*0062*/ 	.short	(.L_23 - .L_22)
	.align		4
.L_22:
        /*0064*/ 	.word	index@(.nv.constant0._Z11kernel_testPPfS_)
        /*0068*/ 	.short	0x0380
        /*006a*/ 	.short	0x0010


	//----- nvinfo : EIATTR_SW_WAR
	.align		4
.L_23:
        /*006c*/ 	.byte	0x04, 0x36
        /*006e*/ 	.short	(.L_25 - .L_24)
.L_24:
        /*0070*/ 	.word	0x00000008
.L_25:


//--------------------- .nv.callgraph             --------------------------
	.section	.nv.callgraph,"",@"SHT_CUDA_CALLGRAPH"
	.align	4
	.sectionentsize	8
	.align		4
        /*0000*/ 	.word	0x00000000
	.align		4
        /*0004*/ 	.word	0xffffffff
	.align		4
        /*0008*/ 	.word	index@(_Z11kernel_testPPfS_)
	.align		4
        /*000c*/ 	.word	index@(vprintf)
	.align		4
        /*0010*/ 	.word	0x00000000
	.align		4
        /*0014*/ 	.word	0xfffffffe
	.align		4
        /*0018*/ 	.word	0x00000000
	.align		4
        /*001c*/ 	.word	0xfffffffd
	.align		4
        /*0020*/ 	.word	0x00000000
	.align		4
        /*0024*/ 	.word	0xfffffffc


//--------------------- .nv.constant4             --------------------------
	.section	.nv.constant4,"a",@progbits
	.align	8
	.align		8
.nv.constant4:
        /*0000*/ 	.dword	vprintf
	.align		8
        /*0008*/ 	.dword	$str
	.align		8
        /*0010*/ 	.dword	$str$1
	.align		8
        /*0018*/ 	.dword	$str$2
	.align		8
        /*0020*/ 	.dword	$str$3


//--------------------- .text._Z11kernel_testPPfS_ --------------------------
	.section	.text._Z11kernel_testPPfS_,"ax",@progbits
	.align	128
        .global         _Z11kernel_testPPfS_
        .type           _Z11kernel_testPPfS_,@function
        .size           _Z11kernel_testPPfS_,(.L_x_5 - _Z11kernel_testPPfS_)
        .other          _Z11kernel_testPPfS_,@"STO_CUDA_ENTRY STV_DEFAULT"
_Z11kernel_testPPfS_:
.text._Z11kernel_testPPfS_:
[----:B------:R-:W0:Y:S08]  /*0000*/  LDC R1, c[0x0][0x37c] ;  /* 0x0000df00ff017b82 */ /* 0x000e300000000800 */
[----:B------:R-:W1:Y:S01]  /*0010*/  LDC.64 R4, c[0x0][0x380] ;  /* 0x0000e000ff047b82 */ /* 0x000e620000000a00 */
[----:B------:R-:W1:Y:S01]  /*0020*/  LDCU.64 UR36, c[0x0][0x358] ;  /* 0x00006b00ff2477ac */ /* 0x000e620008000a00 */
[----:B0-----:R-:W-:Y:S01]  /*0030*/  VIADD R1, R1, 0xfffffff8 ;  /* 0xfffffff801017836 */ /* 0x001fe20000000000 */
[----:B------:R-:W0:Y:S01]  /*0040*/  LDCU UR4, c[0x0][0x2f8] ;  /* 0x00005f00ff0477ac */ /* 0x000e220008000800 */
[----:B------:R-:W-:Y:S01]  /*0050*/  MOV R2, 0x0 ;  /* 0x0000000000027802 */ /* 0x000fe20000000f00 */
[----:B------:R-:W2:Y:S01]  /*0060*/  LDCU UR5, c[0x0][0x2fc] ;  /* 0x00005f80ff0577ac */ /* 0x000ea20008000800 */
[----:B------:R-:W3:Y:S01]  /*0070*/  LDCU.64 UR6, c[0x4][0x8] ;  /* 0x01000100ff0677ac */ /* 0x000ee20008000a00 */
[----:B-1----:R-:W4:Y:S04]  /*0080*/  LDG.E.64 R6, desc[UR36][R4.64] ;  /* 0x0000002404067981 */ /* 0x002f28000c1e1b00 */
[----:B----4-:R1:W4:Y:S01]  /*0090*/  LD.E R6, desc[UR36][R6.64] ;  /* 0x0000002406067980 */ /* 0x010322000c101900 */
[----:B------:R1:W4:Y:S01]  /*00a0*/  LDC.64 R10, c[0x4][R2] ;  /* 0x01000000020a7b82 */ /* 0x0003220000000a00 */
[----:B0-----:R-:W-:Y:S01]  /*00b0*/  IADD3 R16, P0, PT, R1, UR4, RZ ;  /* 0x0000000401107c10 */ /* 0x001fe2000ff1e0ff */
[----:B---3--:R-:W-:Y:S01]  /*00c0*/  IMAD.U32 R5, RZ, RZ, UR7 ;  /* 0x00000007ff057e24 */ /* 0x008fe2000f8e00ff */
[----:B------:R-:W-:-:S03]  /*00d0*/  MOV R4, UR6 ;  /* 0x0000000600047c02 */ /* 0x000fc60008000f00 */
[----:B--2---:R-:W-:-:S05]  /*00e0*/  IMAD.X R17, RZ, RZ, UR5, P0 ;  /* 0x00000005ff117e24 */ /* 0x004fca00080e06ff */
[----:B-1----:R-:W-:Y:S01]  /*00f0*/  MOV R7, R17 ;  /* 0x0000001100077202 */ /* 0x002fe20000000f00 */
[----:B----4-:R0:W1:Y:S02]  /*0100*/  F2F.F64.F32 R8, R6 ;  /* 0x0000000600087310 */ /* 0x0100640000201800 */
[----:B0-----:R-:W-:Y:S01]  /*0110*/  IMAD.MOV.U32 R6, RZ, RZ, R16 ;  /* 0x000000ffff067224 */ /* 0x001fe200078e0010 */
[----:B-1----:R0:W-:Y:S06]  /*0120*/  STL.64 [R1], R8 ;  /* 0x0000000801007387 */ /* 0x0021ec0000100a00 */
[----:B------:R-:W-:-:S07]  /*0130*/  LEPC R20, `(.L_x_0) ;  /* 0x000000001014794e */ /* 0x000fce0000000000 */
[----:B0-----:R-:W-:Y:S05]  /*0140*/  CALL.ABS.NOINC R10 ;  /* 0x000000000a007343 */ /* 0x001fea0003c00000 */
.L_x_0:
[----:B------:R-:W0:Y:S01]  /*0150*/  LDC.64 R12, c[0x0][0x380] ;  /* 0x0000e000ff0c7b82 */ /* 0x000e220000000a00 */
[----:B------:R-:W1:Y:S01]  /*0160*/  LDCU.64 UR4, c[0x4][0x10] ;  /* 0x01000200ff0477ac */ /* 0x000e620008000a00 */
[----:B0-----:R-:W2:Y:S04]  /*0170*/  LDG.E.64 R8, desc[UR36][R12.64] ;  /* 0x000000240c087981 */ /* 0x001ea8000c1e1b00 */
[----:B--2---:R-:W2:Y:S02]  /*0180*/  LD.E R8, desc[UR36][R8.64+0x4] ;  /* 0x0000042408087980 */ /* 0x004ea4000c101900 */
[----:B------:R0:W3:Y:S01]  /*0190*/  LDC.64 R14, c[0x4][R2] ;  /* 0x01000000020e7b82 */ /* 0x0000e20000000a00 */
[----:B-1----:R-:W-:Y:S01]  /*01a0*/  IMAD.U32 R4, RZ, RZ, UR4 ;  /* 0x00000004ff047e24 */ /* 0x002fe2000f8e00ff */
[----:B------:R-:W-:Y:S01]  /*01b0*/  MOV R6, R16 ;  /* 0x0000001000067202 */ /* 0x000fe20000000f00 */
[----:B------:R-:W-:-:S02]  /*01c0*/  IMAD.U32 R5, RZ, RZ, UR5 ;  /* 0x00000005ff057e24 */ /* 0x000fc4000f8e00ff */
[----:B------:R-:W-:Y:S01]  /*01d0*/  IMAD.MOV.U32 R7, RZ, RZ, R17 ;  /* 0x000000ffff077224 */ /* 0x000fe200078e0011 */
[----:B--2---:R-:W1:Y:S02]  /*01e0*/  F2F.F64.F32 R10, R8 ;  /* 0x00000008000a7310 */ /* 0x004e640000201800 */
[----:B-1-3--:R0:W-:Y:S04]  /*01f0*/  STL.64 [R1], R10 ;  /* 0x0000000a01007387 */ /* 0x00a1e80000100a00 */
[----:B------:R-:W-:-:S07]  /*0200*/  LEPC R20, `(.L_x_1) ;  /* 0x000000001014794e */ /* 0x000fce0000000000 */
[----:B0-----:R-:W-:Y:S05]  /*0210*/  CALL.ABS.NOINC R14 ;  /* 0x000000000e007343 */ /* 0x001fea0003c00000 */
.L_x_1:
[----:B------:R-:W0:Y:S01]  /*0220*/  LDC.64 R12, c[0x0][0x380] ;  /* 0x0000e000ff0c7b82 */ /* 0x000e220000000a00 */
[----:B------:R-:W1:Y:S01]  /*0230*/  LDCU.64 UR4, c[0x4][0x18] ;  /* 0x01000300ff0477ac */ /* 0x000e620008000a00 */
[----:B0-----:R-:W2:Y:S04]  /*0240*/  LDG.E.64 R8, desc[UR36][R12.64+0x8] ;  /* 0x000008240c087981 */ /* 0x001ea8000c1e1b00 */
[----:B--2---:R-:W2:Y:S02]  /*0250*/  LD.E R8, desc[UR36][R8.64] ;  /* 0x0000002408087980 */ /* 0x004ea4000c101900 */
[----:B------:R0:W3:Y:S01]  /*0260*/  LDC.64 R14, c[0x4][R2] ;  /* 0x01000000020e7b82 */ /* 0x0000e20000000a00 */
[----:B-1----:R-:W-:Y:S01]  /*0270*/  IMAD.U32 R4, RZ, RZ, UR4 ;  /* 0x00000004ff047e24 */ /* 0x002fe2000f8e00ff */
[----:B------:R-:W-:Y:S01]  /*0280*/  MOV R5, UR5 ;  /* 0x0000000500057c02 */ /* 0x000fe20008000f00 */
[----:B------:R-:W-:Y:S01]  /*0290*/  IMAD.MOV.U32 R6, RZ, RZ, R16 ;  /* 0x000000ffff067224 */ /* 0x000fe200078e0010 */
[----:B------:R-:W-:Y:S01]  /*02a0*/  MOV R7, R17 ;  /* 0x0000001100077202 */ /* 0x000fe20000000f00 */
[----:B--2---:R-:W1:Y:S02]  /*02b0*/  F2F.F64.F32 R10, R8 ;  /* 0x00000008000a7310 */ /* 0x004e640000201800 */
[----:B-1-3--:R0:W-:Y:S04]  /*02c0*/  STL.64 [R1], R10 ;  /* 0x0000000a01007387 */ /* 0x00a1e80000100a00 */
[----:B------:R-:W-:-:S07]  /*02d0*/  LEPC R20, `(.L_x_2) ;  /* 0x000000001014794e */ /* 0x000fce0000000000 */
[----:B0-----:R-:W-:Y:S05]  /*02e0*/  CALL.ABS.NOINC R14 ;  /* 0x000000000e007343 */ /* 0x001fea0003c00000 */
.L_x_2:
[----:B------:R-:W0:Y:S01]  /*02f0*/  LDC.64 R12, c[0x0][0x380] ;  /* 0x0000e000ff0c7b82 */ /* 0x000e220000000a00 */
[----:B------:R-:W1:Y:S01]  /*0300*/  LDCU.64 UR4, c[0x4][0x20] ;  /* 0x01000400ff0477ac */ /* 0x000e620008000a00 */
[----:B0-----:R-:W2:Y:S04]  /*0310*/  LDG.E.64 R8, desc[UR36][R12.64+0x8] ;  /* 0x000008240c087981 */ /* 0x001ea8000c1e1b00 */
[----:B--2---:R-:W2:Y:S02]  /*0320*/  LD.E R8, desc[UR36][R8.64+0x4] ;  /* 0x0000042408087980 */ /* 0x004ea4000c101900 */
[----:B------:R-:W0:Y:S01]  /*0330*/  LDC.64 R2, c[0x4][R2] ;  /* 0x0100000002027b82 */ /* 0x000e220000000a00 */
[----:B-1----:R-:W-:Y:S01]  /*0340*/  IMAD.U32 R4, RZ, RZ, UR4 ;  /* 0x00000004ff047e24 */ /* 0x002fe2000f8e00ff */
[----:B------:R-:W-:Y:S01]  /*0350*/  MOV R5, UR5 ;  /* 0x0000000500057c02 */ /* 0x000fe20008000f00 */
[----:B------:R-:W-:Y:S01]  /*0360*/  IMAD.MOV.U32 R6, RZ, RZ, R16 ;  /* 0x000000ffff067224 */ /* 0x000fe200078e0010 */
[----:B------:R-:W-:Y:S01]  /*0370*/  MOV R7, R17 ;  /* 0x0000001100077202 */ /* 0x000fe20000000f00 */
[----:B--2---:R-:W1:Y:S02]  /*0380*/  F2F.F64.F32 R10, R8 ;  /* 0x00000008000a7310 */ /* 0x004e640000201800 */
[----:B01----:R1:W-:Y:S04]  /*0390*/  STL.64 [R1], R10 ;  /* 0x0000000a01007387 */ /* 0x0033e80000100a00 */
[----:B------:R-:W-:-:S07]  /*03a0*/  LEPC R20, `(.L_x_3) ;  /* 0x000000001014794e */ /* 0x000fce0000000000 */
[----:B-1----:R-:W-:Y:S05]  /*03b0*/  CALL.ABS.NOINC R2 ;  /* 0x0000000002007343 */ /* 0x002fea0003c00000 */
.L_x_3:
[----:B------:R-:W0:Y:S02]  /*03c0*/  LDC.64 R12, c[0x0][0x380] ;  /* 0x0000e000ff0c7b82 */ /* 0x000e240000000a00 */
[----:B0-----:R-:W2:Y:S06]  /*03d0*/  LDG.E.64 R2, desc[UR36][R12.64] ;  /* 0x000000240c027981 */ /* 0x001eac000c1e1b00 */
[----:B------:R-:W0:Y:S01]  /*03e0*/  LDC.64 R4, c[0x0][0x388] ;  /* 0x0000e200ff047b82 */ /* 0x000e220000000a00 */
[----:B--2---:R-:W0:Y:S04]  /*03f0*/  LD.E R3, desc[UR36][R2.64] ;  /* 0x0000002402037980 */ /* 0x004e28000c101900 */
[----:B0-----:R-:W-:Y:S04]  /*0400*/  STG.E desc[UR36][R4.64], R3 ;  /* 0x0000000304007986 */ /* 0x001fe8000c101924 */
[----:B------:R-:W2:Y:S04]  /*0410*/  LDG.E.64 R6, desc[UR36][R12.64] ;  /* 0x000000240c067981 */ /* 0x000ea8000c1e1b00 */
[----:B--2---:R-:W2:Y:S04]  /*0420*/  LD.E R7, desc[UR36][R6.64+0x4] ;  /* 0x0000042406077980 */ /* 0x004ea8000c101900 */
[----:B--2---:R-:W-:Y:S04]  /*0430*/  STG.E desc[UR36][R4.64+0x4], R7 ;  /* 0x0000040704007986 */ /* 0x004fe8000c101924 */
[----:B------:R-:W2:Y:S04]  /*0440*/  LDG.E.64 R8, desc[UR36][R12.64+0x8] ;  /* 0x000008240c087981 */ /* 0x000ea8000c1e1b00 */
[----:B--2---:R-:W2:Y:S04]  /*0450*/  LD.E R9, desc[UR36][R8.64] ;  /* 0x0000002408097980 */ /* 0x004ea8000c101900 */
[----:B--2---:R-:W-:Y:S04]  /*0460*/  STG.E desc[UR36][R4.64+0x8], R9 ;  /* 0x0000080904007986 */ /* 0x004fe8000c101924 */
[----:B------:R-:W2:Y:S04]  /*0470*/  LDG.E.64 R10, desc[UR36][R12.64+0x8] ;  /* 0x000008240c0a7981 */ /* 0x000ea8000c1e1b00 */
[----:B--2---:R-:W2:Y:S04]  /*0480*/  LD.E R11, desc[UR36][R10.64+0x4] ;  /* 0x000004240a0b7980 */ /* 0x004ea8000c101900 */
[----:B--2---:R-:W-:Y:S01]  /*0490*/  STG.E desc[UR36][R4.64+0xc], R11 ;  /* 0x00000c0b04007986 */ /* 0x004fe2000c101924 */
[----:B------:R-:W-:Y:S05]  /*04a0*/  EXIT ;  /* 0x000000000000794d */ /* 0x000fea0003800000 */
.L_x_4:
[----:B------:R-:W-:-:S00]  /*04b0*/  BRA `(.L_x_4) ;  /* 0xfffffffc00fc7947 */ /* 0x000fc0000383ffff */
[----:B------:R-:W-:-:S00]  /*04c0*/  NOP ;  /* 0x0000000000007918 */ /* 0x000fc00000000000 */
        /* <DEDUP_REMOVED lines=11> */
.L_x_5:


//--------------------- .nv.global.init           --------------------------
	.section	.nv.global.init,"aw",@progbits
.nv.global.init:
	.type		$str$2,@object
	.size		$str$2,($str - $str$2)
$str$2:
        /*0000*/ 	.byte	0x20, 0x76, 0x61, 0x6c, 0x75, 0x65, 0x20, 0x64, 0x32, 0x5b, 0x30, 0x5d, 0x20, 0x3d, 0x20, 0x25
        /*0010*/ 	.byte	0x66, 0x0a, 0x00
	.type		$str,@object
	.size		$str,($str$3 - $str)
$str:
        /*0013*/ 	.byte	0x20, 0x76, 0x61, 0x6c, 0x75, 0x65, 0x20, 0x64, 0x31, 0x5b, 0x30, 0x5d, 0x20, 0x3d, 0x20, 0x25
        /*0023*/ 	.byte	0x66, 0x0a, 0x00
	.type		$str$3,@object
	.size		$str$3,($str$1 - $str$3)
$str$3:
        /*0026*/ 	.byte	0x20, 0x76, 0x61, 0x6c, 0x75, 0x65, 0x20, 0x64, 0x32, 0x5b, 0x31, 0x5d, 0x20, 0x3d, 0x20, 0x25
        /*0036*/ 	.byte	0x66, 0x0a, 0x00
	.type		$str$1,@object
	.size		$str$1,(.L_1 - $str$1)
$str$1:
        /*0039*/ 	.byte	0x20, 0x76, 0x61, 0x6c, 0x75, 0x65, 0x20, 0x64, 0x31, 0x5b, 0x31, 0x5d, 0x20, 0x3d, 0x20, 0x25
        /*0049*/ 	.byte	0x66, 0x0a, 0x00
.L_1:


//--------------------- .nv.shared.reserved.0     --------------------------
	.section	.nv.shared.reserved.0,"aw",@nobits
	.weak		__nv_reservedSMEM_offset_0_alias
	.size		__nv_reservedSMEM_offset_0_alias, 0, 64
	.other		__nv_reservedSMEM_offset_0_alias,@"STO_CUDA_RESERVED_SHARED STV_DEFAULT"
__nv_reservedSMEM_offset_0_alias:
	.zero		0
	.zero		64


//--------------------- .nv.constant0._Z11kernel_testPPfS_ --------------------------
	.section	.nv.constant0._Z11kernel_testPPfS_,"a",@progbits
	.sectionflags	@""
	.align	4
.nv.constant0._Z11kernel_testPPfS_:
	.zero		912


//--------------------- SYMBOLS --------------------------

	.type		.nv.reservedSmem.offset0,@object
	.size		.nv.reservedSmem.offset0,0x4
	.type		vprintf,@function
